	.headerflags	@"EF_CUDA_TEXMODE_UNIFIED EF_CUDA_64BIT_ADDRESS EF_CUDA_ACCELERATORS EF_CUDA_SM90 EF_CUDA_VIRTUAL_SM(EF_CUDA_SM90)"
	.elftype	@"ET_EXEC"


//--------------------- .nv.info                  --------------------------
	.section	.nv.info,"",@"SHT_CUDA_INFO"
	.align	4


	//----- nvinfo : EIATTR_REGCOUNT
	.align		4
        /*0000*/ 	.byte	0x04, 0x2f
        /*0002*/ 	.short	(.L_1 - .L_0)
	.align		4
.L_0:
        /*0004*/ 	.word	index@(triton_poi_fused_convolution_8)
        /*0008*/ 	.word	0x0000000c


	//----- nvinfo : EIATTR_MIN_STACK_SIZE
	.align		4
.L_1:
        /*000c*/ 	.byte	0x04, 0x12
        /*000e*/ 	.short	(.L_3 - .L_2)
	.align		4
.L_2:
        /*0010*/ 	.word	index@(triton_poi_fused_convolution_8)
        /*0014*/ 	.word	0x00000000


	//----- nvinfo : EIATTR_FRAME_SIZE
	.align		4
.L_3:
        /*0018*/ 	.byte	0x04, 0x11
        /*001a*/ 	.short	(.L_5 - .L_4)
	.align		4
.L_4:
        /*001c*/ 	.word	index@(triton_poi_fused_convolution_8)
        /*0020*/ 	.word	0x00000000


	//----- nvinfo : EIATTR_MIN_STACK_SIZE
	.align		4
.L_5:
        /*0024*/ 	.byte	0x04, 0x12
        /*0026*/ 	.short	(.L_7 - .L_6)
	.align		4
.L_6:
        /*0028*/ 	.word	index@(triton_poi_fused_convolution_8)
        /*002c*/ 	.word	0x00000000
.L_7:


//--------------------- .nv.info.triton_poi_fused_convolution_8 --------------------------
	.section	.nv.info.triton_poi_fused_convolution_8,"",@"SHT_CUDA_INFO"
	.sectionflags	@""
	.align	4


	//----- nvinfo : EIATTR_CUDA_API_VERSION
	.align		4
        /*0000*/ 	.byte	0x04, 0x37
        /*0002*/ 	.short	(.L_9 - .L_8)
.L_8:
        /*0004*/ 	.word	0x0000007c


	//----- nvinfo : EIATTR_KPARAM_INFO
	.align		4
.L_9:
        /*0008*/ 	.byte	0x04, 0x17
        /*000a*/ 	.short	(.L_11 - .L_10)
.L_10:
        /*000c*/ 	.word	0x00000000
        /*0010*/ 	.short	0x0002
        /*0012*/ 	.short	0x0010
        /*0014*/ 	.byte	0x00, 0xf0, 0x11, 0x00


	//----- nvinfo : EIATTR_KPARAM_INFO
	.align		4
.L_11:
        /*0018*/ 	.byte	0x04, 0x17
        /*001a*/ 	.short	(.L_13 - .L_12)
.L_12:
        /*001c*/ 	.word	0x00000000
        /*0020*/ 	.short	0x0001
        /*0022*/ 	.short	0x0008
        /*0024*/ 	.byte	0x00, 0xf4, 0x21, 0x00


	//----- nvinfo : EIATTR_KPARAM_INFO
	.align		4
.L_13:
        /*0028*/ 	.byte	0x04, 0x17
        /*002a*/ 	.short	(.L_15 - .L_14)
.L_14:
        /*002c*/ 	.word	0x00000000
        /*0030*/ 	.short	0x0000
        /*0032*/ 	.short	0x0000
        /*0034*/ 	.byte	0x00, 0xf4, 0x21, 0x00


	//----- nvinfo : EIATTR_SPARSE_MMA_MASK
	.align		4
.L_15:
        /*0038*/ 	.byte	0x03, 0x50
        /*003a*/ 	.short	0x0000


	//----- nvinfo : EIATTR_MAXREG_COUNT
	.align		4
        /*003c*/ 	.byte	0x03, 0x1b
        /*003e*/ 	.short	0x00ff


	//----- nvinfo : EIATTR_EXIT_INSTR_OFFSETS
	.align		4
        /*0040*/ 	.byte	0x04, 0x1c
        /*0042*/ 	.short	(.L_17 - .L_16)


	//   ....[0]....
.L_16:
        /*0044*/ 	.word	0x000001c0


	//   ....[1]....
        /*0048*/ 	.word	0x000001e0


	//----- nvinfo : EIATTR_REQNTID
	.align		4
.L_17:
        /*004c*/ 	.byte	0x04, 0x10
        /*004e*/ 	.short	(.L_19 - .L_18)
.L_18:
        /*0050*/ 	.word	0x00000080
        /*0054*/ 	.word	0x00000001
        /*0058*/ 	.word	0x00000001


	//----- nvinfo : EIATTR_CBANK_PARAM_SIZE
	.align		4
.L_19:
        /*005c*/ 	.byte	0x03, 0x19
        /*005e*/ 	.short	0x0014


	//----- nvinfo : EIATTR_PARAM_CBANK
	.align		4
        /*0060*/ 	.byte	0x04, 0x0a
        /*0062*/ 	.short	(.L_21 - .L_20)
	.align		4
.L_20:
        /*0064*/ 	.word	index@(.nv.constant0.triton_poi_fused_convolution_8)
        /*0068*/ 	.short	0x0210
        /*006a*/ 	.short	0x0014


	//----- nvinfo : EIATTR_SW_WAR
	.align		4
.L_21:
        /*006c*/ 	.byte	0x04, 0x36
        /*006e*/ 	.short	(.L_23 - .L_22)
.L_22:
        /*0070*/ 	.word	0x00000008
.L_23:


//--------------------- .nv.callgraph             --------------------------
	.section	.nv.callgraph,"",@"SHT_CUDA_CALLGRAPH"
	.align	4
	.sectionentsize	8
	.align		4
        /*0000*/ 	.word	0x00000000
	.align		4
        /*0004*/ 	.word	0xffffffff
	.align		4
        /*0008*/ 	.word	0x00000000
	.align		4
        /*000c*/ 	.word	0xfffffffe
	.align		4
        /*0010*/ 	.word	0x00000000
	.align		4
        /*0014*/ 	.word	0xfffffffd
	.align		4
        /*0018*/ 	.word	0x00000000
	.align		4
        /*001c*/ 	.word	0xfffffffc


//--------------------- .text.triton_poi_fused_convolution_8 --------------------------
	.section	.text.triton_poi_fused_convolution_8,"ax",@progbits
	.align	128
        .global         triton_poi_fused_convolution_8
        .type           triton_poi_fused_convolution_8,@function
        .size           triton_poi_fused_convolution_8,(.L_x_1 - triton_poi_fused_convolution_8)
        .other          triton_poi_fused_convolution_8,@"STO_CUDA_ENTRY STV_DEFAULT"
triton_poi_fused_convolution_8:
.text.triton_poi_fused_convolution_8:
[----:B------:R-:W0:Y:S02]  /*0000*/  LDC R1, c[0x0][0x28] ;  /* 0x00000a00ff017b82 */ /* 0x000e240000000800 */
[----:B------:R-:W1:Y:S01]  /*0010*/  S2R R0, SR_TID.X ;  /* 0x0000000000007919 */ /* 0x000e620000002100 */
[----:B------:R-:W2:Y:S01]  /*0020*/  LDC.64 R2, c[0x0][0x210] ;  /* 0x00008400ff027b82 */ /* 0x000ea20000000a00 */
[----:B------:R-:W-:Y:S01]  /*0030*/  ULDC.64 UR4, c[0x0][0x208] ;  /* 0x0000820000047ab9 */ /* 0x000fe20000000a00 */
[----:B------:R-:W3:Y:S06]  /*0040*/  S2R R7, SR_CTAID.X ;  /* 0x0000000000077919 */ /* 0x000eec0000002500 */
[----:B------:R-:W4:Y:S01]  /*0050*/  LDC.64 R4, c[0x0][0x218] ;  /* 0x00008600ff047b82 */ /* 0x000f220000000a00 */
[----:B-1----:R-:W-:Y:S01]  /*0060*/  IMAD.SHL.U32 R0, R0, 0x2, RZ ;  /* 0x0000000200007824 */ /* 0x002fe200078e00ff */
[----:B---3--:R-:W-:-:S04]  /*0070*/  SHF.R.S32.HI R6, RZ, 0x17, R7 ;  /* 0x00000017ff067819 */ /* 0x008fc80000011407 */
[----:B------:R-:W-:Y:S02]  /*0080*/  LOP3.LUT R0, R0, 0xfe, RZ, 0xc0, !PT ;  /* 0x000000fe00007812 */ /* 0x000fe400078ec0ff */
[----:B------:R-:W-:-:S03]  /*0090*/  SGXT R6, R6, 0x1 ;  /* 0x000000010606781a */ /* 0x000fc60000000200 */
[----:B------:R-:W-:-:S04]  /*00a0*/  IMAD R7, R7, 0x100, R0 ;  /* 0x0000010007077824 */ /* 0x000fc800078e0200 */
[C---:B--2---:R-:W-:Y:S01]  /*00b0*/  IMAD.WIDE R2, R7.reuse, 0x4, R2 ;  /* 0x0000000407027825 */ /* 0x044fe200078e0202 */
[----:B------:R-:W-:Y:S02]  /*00c0*/  LEA.HI R6, R6, R7, RZ, 0x2 ;  /* 0x0000000706067211 */ /* 0x000fe400078f10ff */
[----:B------:R-:W-:Y:S02]  /*00d0*/  ISETP.GE.AND P0, PT, R7, 0x200, PT ;  /* 0x000002000700780c */ /* 0x000fe40003f06270 */
[--C-:B------:R-:W-:Y:S02]  /*00e0*/  SHF.R.S32.HI R0, RZ, 0x2, R6.reuse ;  /* 0x00000002ff007819 */ /* 0x100fe40000011406 */
[----:B------:R-:W-:Y:S02]  /*00f0*/  SHF.R.S32.HI R9, RZ, 0x1f, R6 ;  /* 0x0000001fff097819 */ /* 0x000fe40000011406 */
[----:B------:R-:W-:Y:S02]  /*0100*/  CS2R R6, SRZ ;  /* 0x0000000000067805 */ /* 0x000fe4000001ff00 */
[----:B------:R-:W-:-:S04]  /*0110*/  LEA.HI R9, R9, R0, RZ, 0x5 ;  /* 0x0000000009097211 */ /* 0x000fc800078f28ff */
[----:B------:R-:W-:Y:S01]  /*0120*/  LOP3.LUT R9, R9, 0xffffffe0, RZ, 0xc0, !PT ;  /* 0xffffffe009097812 */ /* 0x000fe200078ec0ff */
[----:B------:R-:W2:Y:S04]  /*0130*/  @!P0 LDG.E.64 R6, desc[UR4][R2.64] ;  /* 0x0000000402068981 */ /* 0x000ea8000c1e1b00 */
[----:B------:R-:W-:Y:S02]  /*0140*/  IMAD.IADD R9, R0, 0x1, -R9 ;  /* 0x0000000100097824 */ /* 0x000fe400078e0a09 */
[----:B------:R-:W-:Y:S02]  /*0150*/  IMAD.MOV.U32 R0, RZ, RZ, RZ ;  /* 0x000000ffff007224 */ /* 0x000fe400078e00ff */
[----:B----4-:R-:W-:-:S04]  /*0160*/  IMAD.WIDE R4, R9, 0x4, R4 ;  /* 0x0000000409047825 */ /* 0x010fc800078e0204 */
[----:B------:R-:W-:Y:S01]  /*0170*/  IMAD.MOV.U32 R9, RZ, RZ, RZ ;  /* 0x000000ffff097224 */ /* 0x000fe200078e00ff */
[----:B------:R-:W2:Y:S05]  /*0180*/  @!P0 LDG.E.EL R0, desc[UR4][R4.64] ;  /* 0x0000000404008981 */ /* 0x000eaa000c2e1900 */
[----:B------:R-:W3:Y:S01]  /*0190*/  @!P0 LDG.E.EL R9, desc[UR4][R4.64] ;  /* 0x0000000404098981 */ /* 0x000ee2000c2e1900 */
[----:B--2---:R-:W-:Y:S01]  /*01a0*/  FADD R7, R0, R7 ;  /* 0x0000000700077221 */ /* 0x004fe20000000000 */
[----:B---3--:R-:W-:Y:S01]  /*01b0*/  FADD R6, R9, R6 ;  /* 0x0000000609067221 */ /* 0x008fe20000000000 */
[----:B------:R-:W-:Y:S06]  /*01c0*/  @P0 EXIT ;  /* 0x000000000000094d */ /* 0x000fec0003800000 */
[----:B------:R-:W-:Y:S01]  /*01d0*/  STG.E.64 desc[UR4][R2.64], R6 ;  /* 0x0000000602007986 */ /* 0x000fe2000c101b04 */
[----:B------:R-:W-:Y:S05]  /*01e0*/  EXIT ;  /* 0x000000000000794d */ /* 0x000fea0003800000 */
.L_x_0:
[----:B------:R-:W-:-:S00]  /*01f0*/  BRA `(.L_x_0) ;  /* 0xfffffffc00fc7947 */ /* 0x000fc0000383ffff */
[----:B------:R-:W-:-:S00]  /*0200*/  NOP ;  /* 0x0000000000007918 */ /* 0x000fc00000000000 */
[----:B------:R-:W-:-:S00]  /*0210*/  NOP ;  /* 0x0000000000007918 */ /* 0x000fc00000000000 */
[----:B------:R-:W-:-:S00]  /*0220*/  NOP ;  /* 0x0000000000007918 */ /* 0x000fc00000000000 */
[----:B------:R-:W-:-:S00]  /*0230*/  NOP ;  /* 0x0000000000007918 */ /* 0x000fc00000000000 */
[----:B------:R-:W-:-:S00]  /*0240*/  NOP ;  /* 0x0000000000007918 */ /* 0x000fc00000000000 */
[----:B------:R-:W-:-:S00]  /*0250*/  NOP ;  /* 0x0000000000007918 */ /* 0x000fc00000000000 */
[----:B------:R-:W-:-:S00]  /*0260*/  NOP ;  /* 0x0000000000007918 */ /* 0x000fc00000000000 */
[----:B------:R-:W-:-:S00]  /*0270*/  NOP ;  /* 0x0000000000007918 */ /* 0x000fc00000000000 */
.L_x_1:


//--------------------- .nv.constant0.triton_poi_fused_convolution_8 --------------------------
	.section	.nv.constant0.triton_poi_fused_convolution_8,"a",@progbits
	.sectionflags	@""
	.align	4
.nv.constant0.triton_poi_fused_convolution_8:
	.zero		548
